	.headerflags	@"EF_CUDA_TEXMODE_UNIFIED EF_CUDA_64BIT_ADDRESS EF_CUDA_ACCELERATORS EF_CUDA_SM90 EF_CUDA_VIRTUAL_SM(EF_CUDA_SM90)"
	.elftype	@"ET_EXEC"


//--------------------- .nv.info                  --------------------------
	.section	.nv.info,"",@"SHT_CUDA_INFO"
	.align	4


	//----- nvinfo : EIATTR_REGCOUNT
	.align		4
        /*0000*/ 	.byte	0x04, 0x2f
        /*0002*/ 	.short	(.L_3 - .L_2)
	.align		4
.L_2:
        /*0004*/ 	.word	index@(triton_poi_fused__native_batch_norm_legit_no_training_relu_0)
        /*0008*/ 	.word	0x00000020


	//----- nvinfo : EIATTR_MIN_STACK_SIZE
	.align		4
.L_3:
        /*000c*/ 	.byte	0x04, 0x12
        /*000e*/ 	.short	(.L_5 - .L_4)
	.align		4
.L_4:
        /*0010*/ 	.word	index@(triton_poi_fused__native_batch_norm_legit_no_training_relu_0)
        /*0014*/ 	.word	0x00000000


	//----- nvinfo : EIATTR_FRAME_SIZE
	.align		4
.L_5:
        /*0018*/ 	.byte	0x04, 0x11
        /*001a*/ 	.short	(.L_7 - .L_6)
	.align		4
.L_6:
        /*001c*/ 	.word	index@(triton_poi_fused__native_batch_norm_legit_no_training_relu_0)
        /*0020*/ 	.word	0x00000000


	//----- nvinfo : EIATTR_MIN_STACK_SIZE
	.align		4
.L_7:
        /*0024*/ 	.byte	0x04, 0x12
        /*0026*/ 	.short	(.L_9 - .L_8)
	.align		4
.L_8:
        /*0028*/ 	.word	index@(triton_poi_fused__native_batch_norm_legit_no_training_relu_0)
        /*002c*/ 	.word	0x00000000
.L_9:


//--------------------- .nv.info.triton_poi_fused__native_batch_norm_legit_no_training_relu_0 --------------------------
	.section	.nv.info.triton_poi_fused__native_batch_norm_legit_no_training_relu_0,"",@"SHT_CUDA_INFO"
	.sectionflags	@""
	.align	4


	//----- nvinfo : EIATTR_CUDA_API_VERSION
	.align		4
        /*0000*/ 	.byte	0x04, 0x37
        /*0002*/ 	.short	(.L_11 - .L_10)
.L_10:
        /*0004*/ 	.word	0x0000007c


	//----- nvinfo : EIATTR_KPARAM_INFO
	.align		4
.L_11:
        /*0008*/ 	.byte	0x04, 0x17
        /*000a*/ 	.short	(.L_13 - .L_12)
.L_12:
        /*000c*/ 	.word	0x00000000
        /*0010*/ 	.short	0x0006
        /*0012*/ 	.short	0x0030
        /*0014*/ 	.byte	0x00, 0xf0, 0x11, 0x00


	//----- nvinfo : EIATTR_KPARAM_INFO
	.align		4
.L_13:
        /*0018*/ 	.byte	0x04, 0x17
        /*001a*/ 	.short	(.L_15 - .L_14)
.L_14:
        /*001c*/ 	.word	0x00000000
        /*0020*/ 	.short	0x0005
        /*0022*/ 	.short	0x0028
        /*0024*/ 	.byte	0x00, 0xf4, 0x21, 0x00


	//----- nvinfo : EIATTR_KPARAM_INFO
	.align		4
.L_15:
        /*0028*/ 	.byte	0x04, 0x17
        /*002a*/ 	.short	(.L_17 - .L_16)
.L_16:
        /*002c*/ 	.word	0x00000000
        /*0030*/ 	.short	0x0004
        /*0032*/ 	.short	0x0020
        /*0034*/ 	.byte	0x00, 0xf4, 0x21, 0x00


	//----- nvinfo : EIATTR_KPARAM_INFO
	.align		4
.L_17:
        /*0038*/ 	.byte	0x04, 0x17
        /*003a*/ 	.short	(.L_19 - .L_18)
.L_18:
        /*003c*/ 	.word	0x00000000
        /*0040*/ 	.short	0x0003
        /*0042*/ 	.short	0x0018
        /*0044*/ 	.byte	0x00, 0xf4, 0x21, 0x00


	//----- nvinfo : EIATTR_KPARAM_INFO
	.align		4
.L_19:
        /*0048*/ 	.byte	0x04, 0x17
        /*004a*/ 	.short	(.L_21 - .L_20)
.L_20:
        /*004c*/ 	.word	0x00000000
        /*0050*/ 	.short	0x0002
        /*0052*/ 	.short	0x0010
        /*0054*/ 	.byte	0x00, 0xf4, 0x21, 0x00


	//----- nvinfo : EIATTR_KPARAM_INFO
	.align		4
.L_21:
        /*0058*/ 	.byte	0x04, 0x17
        /*005a*/ 	.short	(.L_23 - .L_22)
.L_22:
        /*005c*/ 	.word	0x00000000
        /*0060*/ 	.short	0x0001
        /*0062*/ 	.short	0x0008
        /*0064*/ 	.byte	0x00, 0xf4, 0x21, 0x00


	//----- nvinfo : EIATTR_KPARAM_INFO
	.align		4
.L_23:
        /*0068*/ 	.byte	0x04, 0x17
        /*006a*/ 	.short	(.L_25 - .L_24)
.L_24:
        /*006c*/ 	.word	0x00000000
        /*0070*/ 	.short	0x0000
        /*0072*/ 	.short	0x0000
        /*0074*/ 	.byte	0x00, 0xf4, 0x21, 0x00


	//----- nvinfo : EIATTR_SPARSE_MMA_MASK
	.align		4
.L_25:
        /*0078*/ 	.byte	0x03, 0x50
        /*007a*/ 	.short	0x0000


	//----- nvinfo : EIATTR_MAXREG_COUNT
	.align		4
        /*007c*/ 	.byte	0x03, 0x1b
        /*007e*/ 	.short	0x00ff


	//----- nvinfo : EIATTR_EXIT_INSTR_OFFSETS
	.align		4
        /*0080*/ 	.byte	0x04, 0x1c
        /*0082*/ 	.short	(.L_27 - .L_26)


	//   ....[0]....
.L_26:
        /*0084*/ 	.word	0x000006c0


	//----- nvinfo : EIATTR_REQNTID
	.align		4
.L_27:
        /*0088*/ 	.byte	0x04, 0x10
        /*008a*/ 	.short	(.L_29 - .L_28)
.L_28:
        /*008c*/ 	.word	0x00000080
        /*0090*/ 	.word	0x00000001
        /*0094*/ 	.word	0x00000001


	//----- nvinfo : EIATTR_CBANK_PARAM_SIZE
	.align		4
.L_29:
        /*0098*/ 	.byte	0x03, 0x19
        /*009a*/ 	.short	0x0034


	//----- nvinfo : EIATTR_PARAM_CBANK
	.align		4
        /*009c*/ 	.byte	0x04, 0x0a
        /*009e*/ 	.short	(.L_31 - .L_30)
	.align		4
.L_30:
        /*00a0*/ 	.word	index@(.nv.constant0.triton_poi_fused__native_batch_norm_legit_no_training_relu_0)
        /*00a4*/ 	.short	0x0210
        /*00a6*/ 	.short	0x0034


	//----- nvinfo : EIATTR_SW_WAR
	.align		4
.L_31:
        /*00a8*/ 	.byte	0x04, 0x36
        /*00aa*/ 	.short	(.L_33 - .L_32)
.L_32:
        /*00ac*/ 	.word	0x00000008
.L_33:


//--------------------- .nv.callgraph             --------------------------
	.section	.nv.callgraph,"",@"SHT_CUDA_CALLGRAPH"
	.align	4
	.sectionentsize	8
	.align		4
        /*0000*/ 	.word	0x00000000
	.align		4
        /*0004*/ 	.word	0xffffffff
	.align		4
        /*0008*/ 	.word	0x00000000
	.align		4
        /*000c*/ 	.word	0xfffffffe
	.align		4
        /*0010*/ 	.word	0x00000000
	.align		4
        /*0014*/ 	.word	0xfffffffd
	.align		4
        /*0018*/ 	.word	0x00000000
	.align		4
        /*001c*/ 	.word	0xfffffffc


//--------------------- .nv.constant4             --------------------------
	.section	.nv.constant4,"a",@progbits
	.align	8
	.align		8
.nv.constant4:
        /*0000*/ 	.dword	_$_str
	.align		8
        /*0008*/ 	.dword	_$_str_$_2


//--------------------- .text.triton_poi_fused__native_batch_norm_legit_no_training_relu_0 --------------------------
	.section	.text.triton_poi_fused__native_batch_norm_legit_no_training_relu_0,"ax",@progbits
	.align	128
        .global         triton_poi_fused__native_batch_norm_legit_no_training_relu_0
        .type           triton_poi_fused__native_batch_norm_legit_no_training_relu_0,@function
        .size           triton_poi_fused__native_batch_norm_legit_no_training_relu_0,(.L_x_1 - triton_poi_fused__native_batch_norm_legit_no_training_relu_0)
        .other          triton_poi_fused__native_batch_norm_legit_no_training_relu_0,@"STO_CUDA_ENTRY STV_DEFAULT"
triton_poi_fused__native_batch_norm_legit_no_training_relu_0:
.text.triton_poi_fused__native_batch_norm_legit_no_training_relu_0:
[----:B------:R-:W-:Y:S01]  /*0000*/  LDC R1, c[0x0][0x28] ;  /* 0x00000a00ff017b82 */ /* 0x000fe20000000800 */
[----:B------:R-:W1:Y:S01]  /*0010*/  S2R R0, SR_TID.X ;  /* 0x0000000000007919 */ /* 0x000e620000002100 */
[----:B------:R-:W-:-:S06]  /*0020*/  ULDC.64 UR4, c[0x0][0x208] ;  /* 0x0000820000047ab9 */ /* 0x000fcc0000000a00 */
[----:B------:R-:W2:Y:S01]  /*0030*/  LDC.64 R16, c[0x0][0x218] ;  /* 0x00008600ff107b82 */ /* 0x000ea20000000a00 */
[----:B------:R-:W3:Y:S07]  /*0040*/  S2R R3, SR_CTAID.X ;  /* 0x0000000000037919 */ /* 0x000eee0000002500 */
[----:B------:R-:W4:Y:S08]  /*0050*/  LDC.64 R14, c[0x0][0x210] ;  /* 0x00008400ff0e7b82 */ /* 0x000f300000000a00 */
[----:B------:R-:W5:Y:S01]  /*0060*/  LDC.64 R12, c[0x0][0x230] ;  /* 0x00008c00ff0c7b82 */ /* 0x000f620000000a00 */
[----:B-1----:R-:W-:-:S02]  /*0070*/  SHF.L.U32 R0, R0, 0x2, RZ ;  /* 0x0000000200007819 */ /* 0x002fc400000006ff */
[----:B---3--:R-:W-:Y:S02]  /*0080*/  SHF.R.S32.HI R5, RZ, 0x15, R3 ;  /* 0x00000015ff057819 */ /* 0x008fe40000011403 */
[----:B------:R-:W-:Y:S02]  /*0090*/  LOP3.LUT R0, R0, 0x1fc, RZ, 0xc0, !PT ;  /* 0x000001fc00007812 */ /* 0x000fe400078ec0ff */
[----:B------:R-:W-:Y:S02]  /*00a0*/  SGXT R5, R5, 0x1 ;  /* 0x000000010505781a */ /* 0x000fe40000000200 */
[----:B------:R-:W-:Y:S02]  /*00b0*/  LEA R18, R3, R0, 0xa ;  /* 0x0000000003127211 */ /* 0x000fe400078e50ff */
[----:B------:R-:W1:Y:S02]  /*00c0*/  LDC.64 R2, c[0x0][0x220] ;  /* 0x00008800ff027b82 */ /* 0x000e640000000a00 */
[----:B------:R-:W-:-:S04]  /*00d0*/  LEA.HI R5, R5, R18, RZ, 0xa ;  /* 0x0000001205057211 */ /* 0x000fc800078f50ff */
[----:B------:R-:W-:Y:S02]  /*00e0*/  SHF.R.S32.HI R23, RZ, 0xa, R5 ;  /* 0x0000000aff177819 */ /* 0x000fe40000011405 */
[----:B------:R-:W-:Y:S02]  /*00f0*/  IADD3 R5, R5, 0x200, RZ ;  /* 0x0000020005057810 */ /* 0x000fe40007ffe0ff */
[----:B------:R-:W-:Y:S02]  /*0100*/  LEA.HI R0, R23, R23, RZ, 0x6 ;  /* 0x0000001717007211 */ /* 0x000fe400078f30ff */
[----:B------:R-:W-:Y:S02]  /*0110*/  SHF.R.S32.HI R5, RZ, 0xa, R5 ;  /* 0x0000000aff057819 */ /* 0x000fe40000011405 */
[----:B------:R-:W-:Y:S02]  /*0120*/  LOP3.LUT R0, R0, 0xffffffc0, RZ, 0xc0, !PT ;  /* 0xffffffc000007812 */ /* 0x000fe400078ec0ff */
[----:B------:R-:W-:-:S02]  /*0130*/  LEA.HI R4, R5, R5, RZ, 0x6 ;  /* 0x0000000505047211 */ /* 0x000fc400078f30ff */
[----:B------:R-:W-:Y:S02]  /*0140*/  IADD3 R23, R23, -R0, RZ ;  /* 0x8000000017177210 */ /* 0x000fe40007ffe0ff */
[----:B------:R-:W-:-:S04]  /*0150*/  LOP3.LUT R4, R4, 0xffffffc0, RZ, 0xc0, !PT ;  /* 0xffffffc004047812 */ /* 0x000fc800078ec0ff */
[----:B------:R-:W-:Y:S01]  /*0160*/  IADD3 R19, R5, -R4, RZ ;  /* 0x8000000405137210 */ /* 0x000fe20007ffe0ff */
[----:B-1----:R-:W-:-:S04]  /*0170*/  IMAD.WIDE R8, R23, 0x4, R2 ;  /* 0x0000000417087825 */ /* 0x002fc800078e0202 */
[----:B------:R-:W-:Y:S01]  /*0180*/  IMAD.WIDE R10, R19, 0x4, R2 ;  /* 0x00000004130a7825 */ /* 0x000fe200078e0202 */
[----:B------:R-:W3:Y:S01]  /*0190*/  LDG.E.EL R20, desc[UR4][R8.64] ;  /* 0x0000000408147981 */ /* 0x000ee2000c2e1900 */
[----:B------:R-:W1:Y:S03]  /*01a0*/  LDC.64 R2, c[0x0][0x228] ;  /* 0x00008a00ff027b82 */ /* 0x000e660000000a00 */
[----:B------:R-:W3:Y:S01]  /*01b0*/  LDG.E.EL R21, desc[UR4][R10.64] ;  /* 0x000000040a157981 */ /* 0x000ee2000c2e1900 */
[----:B--2---:R-:W-:-:S04]  /*01c0*/  IMAD.WIDE R26, R23, 0x4, R16 ;  /* 0x00000004171a7825 */ /* 0x004fc800078e0210 */
[----:B----4-:R-:W-:Y:S01]  /*01d0*/  IMAD.WIDE R14, R18, 0x4, R14 ;  /* 0x00000004120e7825 */ /* 0x010fe200078e020e */
[----:B------:R-:W2:Y:S04]  /*01e0*/  LDG.E.EL R0, desc[UR4][R26.64] ;  /* 0x000000041a007981 */ /* 0x000ea8000c2e1900 */
[----:B------:R-:W2:Y:S01]  /*01f0*/  LDG.E.128 R4, desc[UR4][R14.64] ;  /* 0x000000040e047981 */ /* 0x000ea2000c1e1d00 */
[----:B------:R-:W-:-:S03]  /*0200*/  IMAD.WIDE R16, R19, 0x4, R16 ;  /* 0x0000000413107825 */ /* 0x000fc600078e0210 */
[----:B------:R-:W4:Y:S04]  /*0210*/  LDG.E.128 R8, desc[UR4][R14.64+0x800] ;  /* 0x000800040e087981 */ /* 0x000f28000c1e1d00 */
[----:B------:R-:W4:Y:S01]  /*0220*/  LDG.E.EL R16, desc[UR4][R16.64] ;  /* 0x0000000410107981 */ /* 0x000f22000c2e1900 */
[----:B01----:R-:W-:-:S04]  /*0230*/  IMAD.WIDE R24, R23, 0x4, R2 ;  /* 0x0000000417187825 */ /* 0x003fc800078e0202 */
[----:B-----5:R-:W-:Y:S02]  /*0240*/  IMAD.WIDE R22, R23, 0x4, R12 ;  /* 0x0000000417167825 */ /* 0x020fe400078e020c */
[----:B------:R-:W5:Y:S04]  /*0250*/  LDG.E.EL R24, desc[UR4][R24.64] ;  /* 0x0000000418187981 */ /* 0x000f68000c2e1900 */
[----:B------:R-:W5:Y:S01]  /*0260*/  LDG.E.EL R23, desc[UR4][R22.64] ;  /* 0x0000000416177981 */ /* 0x000f62000c2e1900 */
[----:B------:R-:W-:-:S04]  /*0270*/  IMAD.WIDE R2, R19, 0x4, R2 ;  /* 0x0000000413027825 */ /* 0x000fc800078e0202 */
[----:B------:R-:W-:Y:S02]  /*0280*/  IMAD.WIDE R28, R19, 0x4, R12 ;  /* 0x00000004131c7825 */ /* 0x000fe400078e020c */
[----:B------:R0:W4:Y:S04]  /*0290*/  LDG.E.EL R12, desc[UR4][R2.64] ;  /* 0x00000004020c7981 */ /* 0x000128000c2e1900 */
[----:B------:R-:W4:Y:S01]  /*02a0*/  LDG.E.EL R13, desc[UR4][R28.64] ;  /* 0x000000041c0d7981 */ /* 0x000f22000c2e1900 */
[----:B0-----:R-:W-:Y:S01]  /*02b0*/  HFMA2.MMA R3, -RZ, RZ, 1.625, 0 ;  /* 0x3e800000ff037435 */ /* 0x001fe200000001ff */
[----:B---3--:R-:W-:-:S04]  /*02c0*/  FADD R20, R20, 0.0010000000474974513054 ;  /* 0x3a83126f14147421 */ /* 0x008fc80000000000 */
[----:B------:R-:W0:Y:S01]  /*02d0*/  MUFU.SQRT R19, R20 ;  /* 0x0000001400137308 */ /* 0x000e220000002000 */
[----:B------:R-:W-:-:S07]  /*02e0*/  FADD R21, R21, 0.0010000000474974513054 ;  /* 0x3a83126f15157421 */ /* 0x000fce0000000000 */
[----:B------:R-:W1:Y:S01]  /*02f0*/  MUFU.SQRT R25, R21 ;  /* 0x0000001500197308 */ /* 0x000e620000002000 */
[C---:B0-----:R-:W-:Y:S02]  /*0300*/  FSETP.GT.AND P0, PT, R19.reuse, 8.50705917302346158658e+37, PT ;  /* 0x7e8000001300780b */ /* 0x041fe40003f04000 */
[----:B------:R-:W-:Y:S02]  /*0310*/  FSETP.GEU.AND P2, PT, R19, 1.175494350822287508e-38, PT ;  /* 0x008000001300780b */ /* 0x000fe40003f4e000 */
[C---:B-1----:R-:W-:Y:S02]  /*0320*/  FSETP.GT.AND P1, PT, R25.reuse, 8.50705917302346158658e+37, PT ;  /* 0x7e8000001900780b */ /* 0x042fe40003f24000 */
[----:B------:R-:W-:-:S07]  /*0330*/  FSETP.GEU.AND P3, PT, R25, 1.175494350822287508e-38, PT ;  /* 0x008000001900780b */ /* 0x000fce0003f6e000 */
[----:B------:R-:W-:-:S04]  /*0340*/  @P0 FMUL R19, R19, 0.25 ;  /* 0x3e80000013130820 */ /* 0x000fc80000400000 */
[----:B------:R-:W-:Y:S01]  /*0350*/  @!P2 FMUL R19, R19, 16777216 ;  /* 0x4b8000001313a820 */ /* 0x000fe20000400000 */
[----:B------:R-:W-:-:S05]  /*0360*/  @P1 FMUL R25, R25, 0.25 ;  /* 0x3e80000019191820 */ /* 0x000fca0000400000 */
[----:B------:R-:W0:Y:S01]  /*0370*/  MUFU.RCP R19, R19 ;  /* 0x0000001300137308 */ /* 0x000e220000001000 */
[----:B------:R-:W-:Y:S01]  /*0380*/  @!P3 FMUL R25, R25, 16777216 ;  /* 0x4b8000001919b820 */ /* 0x000fe20000400000 */
[----:B------:R-:W-:-:S06]  /*0390*/  FSEL R2, R3, 1, P0 ;  /* 0x3f80000003027808 */ /* 0x000fcc0000000000 */
[----:B------:R-:W1:Y:S01]  /*03a0*/  MUFU.RCP R14, R25 ;  /* 0x00000019000e7308 */ /* 0x000e620000001000 */
[----:B------:R-:W-:Y:S01]  /*03b0*/  FSEL R3, R3, 1, P1 ;  /* 0x3f80000003037808 */ /* 0x000fe20000800000 */
[----:B------:R-:W-:Y:S01]  /*03c0*/  @!P2 FMUL R2, R2, 16777216 ;  /* 0x4b8000000202a820 */ /* 0x000fe20000400000 */
[----:B--2---:R-:W-:-:S03]  /*03d0*/  FADD R4, R4, -R0 ;  /* 0x8000000004047221 */ /* 0x004fc60000000000 */
[----:B------:R-:W-:Y:S01]  /*03e0*/  @!P3 FMUL R3, R3, 16777216 ;  /* 0x4b8000000303b820 */ /* 0x000fe20000400000 */
[----:B0-----:R-:W-:Y:S01]  /*03f0*/  FMUL R15, R19, R2 ;  /* 0x00000002130f7220 */ /* 0x001fe20000400000 */
[--C-:B------:R-:W-:Y:S01]  /*0400*/  FADD R20, R5, -R0.reuse ;  /* 0x8000000005147221 */ /* 0x100fe20000000000 */
[--C-:B------:R-:W-:Y:S01]  /*0410*/  FADD R6, R6, -R0.reuse ;  /* 0x8000000006067221 */ /* 0x100fe20000000000 */
[----:B------:R-:W-:Y:S01]  /*0420*/  FADD R0, R7, -R0 ;  /* 0x8000000007007221 */ /* 0x000fe20000000000 */
[C---:B------:R-:W-:Y:S01]  /*0430*/  FMUL R5, R15.reuse, R4 ;  /* 0x000000040f057220 */ /* 0x040fe20000400000 */
[C---:B------:R-:W-:Y:S01]  /*0440*/  FMUL R4, R15.reuse, R20 ;  /* 0x000000140f047220 */ /* 0x040fe20000400000 */
[----:B-1----:R-:W-:Y:S02]  /*0450*/  FMUL R14, R14, R3 ;  /* 0x000000030e0e7220 */ /* 0x002fe40000400000 */
[----:B------:R-:W0:Y:S01]  /*0460*/  LDC.64 R2, c[0x0][0x238] ;  /* 0x00008e00ff027b82 */ /* 0x000e220000000a00 */
[C---:B------:R-:W-:Y:S01]  /*0470*/  FMUL R20, R15.reuse, R6 ;  /* 0x000000060f147220 */ /* 0x040fe20000400000 */
[----:B------:R-:W-:Y:S01]  /*0480*/  FMUL R6, R15, R0 ;  /* 0x000000000f067220 */ /* 0x000fe20000400000 */
[--C-:B----4-:R-:W-:Y:S01]  /*0490*/  FADD R7, R8, -R16.reuse ;  /* 0x8000001008077221 */ /* 0x110fe20000000000 */
[--C-:B------:R-:W-:Y:S01]  /*04a0*/  FADD R9, R9, -R16.reuse ;  /* 0x8000001009097221 */ /* 0x100fe20000000000 */
[--C-:B------:R-:W-:Y:S01]  /*04b0*/  FADD R15, R10, -R16.reuse ;  /* 0x800000100a0f7221 */ /* 0x100fe20000000000 */
[C-C-:B-----5:R-:W-:Y:S01]  /*04c0*/  FFMA R0, R24.reuse, R5, R23.reuse ;  /* 0x0000000518007223 */ /* 0x160fe20000000017 */
[----:B------:R-:W-:Y:S01]  /*04d0*/  FADD R11, R11, -R16 ;  /* 0x800000100b0b7221 */ /* 0x000fe20000000000 */
[C-C-:B------:R-:W-:Y:S01]  /*04e0*/  FFMA R4, R24.reuse, R4, R23.reuse ;  /* 0x0000000418047223 */ /* 0x140fe20000000017 */
[C-C-:B------:R-:W-:Y:S01]  /*04f0*/  FFMA R5, R24.reuse, R20, R23.reuse ;  /* 0x0000001418057223 */ /* 0x140fe20000000017 */
[----:B------:R-:W-:Y:S01]  /*0500*/  FFMA R23, R24, R6, R23 ;  /* 0x0000000618177223 */ /* 0x000fe20000000017 */
[C---:B------:R-:W-:Y:S01]  /*0510*/  FMUL R7, R14.reuse, R7 ;  /* 0x000000070e077220 */ /* 0x040fe20000400000 */
[C---:B------:R-:W-:Y:S01]  /*0520*/  FMUL R8, R14.reuse, R9 ;  /* 0x000000090e087220 */ /* 0x040fe20000400000 */
[C---:B------:R-:W-:Y:S01]  /*0530*/  FMUL R6, R14.reuse, R15 ;  /* 0x0000000f0e067220 */ /* 0x040fe20000400000 */
[----:B------:R-:W-:Y:S01]  /*0540*/  FMUL R14, R14, R11 ;  /* 0x0000000b0e0e7220 */ /* 0x000fe20000400000 */
[C-C-:B------:R-:W-:Y:S01]  /*0550*/  FFMA R9, R12.reuse, R7, R13.reuse ;  /* 0x000000070c097223 */ /* 0x140fe2000000000d */
[C-C-:B------:R-:W-:Y:S01]  /*0560*/  FFMA R8, R12.reuse, R8, R13.reuse ;  /* 0x000000080c087223 */ /* 0x140fe2000000000d */
[C-C-:B------:R-:W-:Y:S01]  /*0570*/  FFMA R10, R12.reuse, R6, R13.reuse ;  /* 0x000000060c0a7223 */ /* 0x140fe2000000000d */
[----:B------:R-:W-:Y:S01]  /*0580*/  FFMA R14, R12, R14, R13 ;  /* 0x0000000e0c0e7223 */ /* 0x000fe2000000000d */
[----:B------:R-:W-:-:S02]  /*0590*/  FSETP.GEU.AND P6, PT, R23, RZ, PT ;  /* 0x000000ff1700720b */ /* 0x000fc40003fce000 */
[----:B------:R-:W-:Y:S02]  /*05a0*/  FSETP.GEU.AND P0, PT, R5, RZ, PT ;  /* 0x000000ff0500720b */ /* 0x000fe40003f0e000 */
[----:B------:R-:W-:Y:S02]  /*05b0*/  FSETP.GEU.AND P1, PT, R4, RZ, PT ;  /* 0x000000ff0400720b */ /* 0x000fe40003f2e000 */
[----:B------:R-:W-:Y:S02]  /*05c0*/  FSETP.GEU.AND P3, PT, R14, RZ, PT ;  /* 0x000000ff0e00720b */ /* 0x000fe40003f6e000 */
[----:B------:R-:W-:Y:S02]  /*05d0*/  SEL R7, R23, RZ, P6 ;  /* 0x000000ff17077207 */ /* 0x000fe40003000000 */
[----:B------:R-:W-:Y:S02]  /*05e0*/  FSETP.GEU.AND P2, PT, R0, RZ, PT ;  /* 0x000000ff0000720b */ /* 0x000fe40003f4e000 */
[----:B------:R-:W-:-:S02]  /*05f0*/  FSETP.GEU.AND P4, PT, R10, RZ, PT ;  /* 0x000000ff0a00720b */ /* 0x000fc40003f8e000 */
[----:B------:R-:W-:Y:S02]  /*0600*/  FSETP.GEU.AND P5, PT, R9, RZ, PT ;  /* 0x000000ff0900720b */ /* 0x000fe40003fae000 */
[----:B------:R-:W-:Y:S02]  /*0610*/  FSETP.GEU.AND P6, PT, R8, RZ, PT ;  /* 0x000000ff0800720b */ /* 0x000fe40003fce000 */
[----:B------:R-:W-:Y:S01]  /*0620*/  SEL R6, R5, RZ, P0 ;  /* 0x000000ff05067207 */ /* 0x000fe20000000000 */
[----:B0-----:R-:W-:Y:S01]  /*0630*/  IMAD.WIDE R2, R18, 0x4, R2 ;  /* 0x0000000412027825 */ /* 0x001fe200078e0202 */
[----:B------:R-:W-:Y:S02]  /*0640*/  SEL R5, R4, RZ, P1 ;  /* 0x000000ff04057207 */ /* 0x000fe40000800000 */
[----:B------:R-:W-:Y:S02]  /*0650*/  SEL R15, R14, RZ, P3 ;  /* 0x000000ff0e0f7207 */ /* 0x000fe40001800000 */
[----:B------:R-:W-:-:S02]  /*0660*/  SEL R4, R0, RZ, P2 ;  /* 0x000000ff00047207 */ /* 0x000fc40001000000 */
[----:B------:R-:W-:Y:S02]  /*0670*/  SEL R14, R10, RZ, P4 ;  /* 0x000000ff0a0e7207 */ /* 0x000fe40002000000 */
[----:B------:R-:W-:Y:S02]  /*0680*/  SEL R12, R9, RZ, P5 ;  /* 0x000000ff090c7207 */ /* 0x000fe40002800000 */
[----:B------:R-:W-:Y:S01]  /*0690*/  SEL R13, R8, RZ, P6 ;  /* 0x000000ff080d7207 */ /* 0x000fe20003000000 */
[----:B------:R-:W-:Y:S04]  /*06a0*/  STG.E.128 desc[UR4][R2.64], R4 ;  /* 0x0000000402007986 */ /* 0x000fe8000c101d04 */
[----:B------:R-:W-:Y:S01]  /*06b0*/  STG.E.128 desc[UR4][R2.64+0x800], R12 ;  /* 0x0008000c02007986 */ /* 0x000fe2000c101d04 */
[----:B------:R-:W-:Y:S05]  /*06c0*/  EXIT ;  /* 0x000000000000794d */ /* 0x000fea0003800000 */
.L_x_0:
[----:B------:R-:W-:-:S00]  /*06d0*/  BRA `(.L_x_0) ;  /* 0xfffffffc00fc7947 */ /* 0x000fc0000383ffff */
[----:B------:R-:W-:-:S00]  /*06e0*/  NOP ;  /* 0x0000000000007918 */ /* 0x000fc00000000000 */
        /* <DEDUP_REMOVED lines=9> */
.L_x_1:


//--------------------- .nv.global.init           --------------------------
	.section	.nv.global.init,"aw",@progbits
.nv.global.init:
	.type		_$_str,@object
	.size		_$_str,(_$_str_$_2 - _$_str)
_$_str:
        /*0000*/ 	.byte	0x5f, 0x5f, 0x43, 0x55, 0x44, 0x41, 0x5f, 0x46, 0x54, 0x5a, 0x00
	.type		_$_str_$_2,@object
	.size		_$_str_$_2,(.L_1 - _$_str_$_2)
_$_str_$_2:
        /*000b*/ 	.byte	0x5f, 0x5f, 0x43, 0x55, 0x44, 0x41, 0x5f, 0x50, 0x52, 0x45, 0x43, 0x5f, 0x53, 0x51, 0x52, 0x54
        /*001b*/ 	.byte	0x00
.L_1:


//--------------------- .nv.constant0.triton_poi_fused__native_batch_norm_legit_no_training_relu_0 --------------------------
	.section	.nv.constant0.triton_poi_fused__native_batch_norm_legit_no_training_relu_0,"a",@progbits
	.sectionflags	@""
	.align	4
.nv.constant0.triton_poi_fused__native_batch_norm_legit_no_training_relu_0:
	.zero		580
